	.target	sm_100a

	.elftype	@"ET_EXEC"


//--------------------- .note.nv.tkinfo           --------------------------
	.section	.note.nv.tkinfo,"",@"SHT_NOTE"
	.sectionflags	@"SHF_NOTE_NV_TKINFO"
	.tkinfo
        /*0018*/ 	.word	0x00000081
        /*0030*/ 	.string	""
        /*0030*/ 	.string	"ptxas-blackwell"
        /*0030*/ 	.string	"Cuda compilation tools, release 12.9, V12.9.86"
        /*0030*/ 	.string	"Build cuda_12.9.r12.9/compiler.36037853_0"
        /*0030*/ 	.string	"-v  -suppress-debug-info  -lineinfo  -arch sm_100a "



//--------------------- .note.nv.cuver            --------------------------
	.section	.note.nv.cuver,"",@"SHT_NOTE"
	.sectionflags	@"SHF_NOTE_NV_CUVER"
        /*0018*/ 	.short	0x0001
        /*001a*/ 	.short	0x0064
        /*001c*/ 	.short	0x0001
        /*001e*/ 	.short	0x0000
        /*0020*/ 	.short	0x0001
        /*0022*/ 	.short	0x0000


//--------------------- .nv.info                  --------------------------
	.section	.nv.info,"",@"SHT_CUDA_INFO"
	.align	4


	//----- nvinfo : EIATTR_REGCOUNT
	.align		4
        /*0000*/ 	.byte	0x04, 0x2f
        /*0002*/ 	.short	(.L_4 - .L_3)
	.align		4
.L_3:
        /*0004*/ 	.word	index@(gluon_mma)
        /*0008*/ 	.word	0x0000005f


	//----- nvinfo : EIATTR_FRAME_SIZE
	.align		4
.L_4:
        /*000c*/ 	.byte	0x04, 0x11
        /*000e*/ 	.short	(.L_6 - .L_5)
	.align		4
.L_5:
        /*0010*/ 	.word	index@($__internal_2_$__cuda_sm10x_tcgen05_guardrail_trap_unallocated_columns_being_dealloced)
        /*0014*/ 	.word	0x00000000


	//----- nvinfo : EIATTR_FRAME_SIZE
	.align		4
.L_6:
        /*0018*/ 	.byte	0x04, 0x11
        /*001a*/ 	.short	(.L_8 - .L_7)
	.align		4
.L_7:
        /*001c*/ 	.word	index@($__internal_1_$__cuda_sm10x_tcgen05_guardrail_trap_phase_invalid_during_alloc)
        /*0020*/ 	.word	0x00000000


	//----- nvinfo : EIATTR_FRAME_SIZE
	.align		4
.L_8:
        /*0024*/ 	.byte	0x04, 0x11
        /*0026*/ 	.short	(.L_10 - .L_9)
	.align		4
.L_9:
        /*0028*/ 	.word	index@($__internal_0_$__cuda_sm10x_tcgen05_guardrail_trap_col_being_dealloced_not_returned_by_alloc)
        /*002c*/ 	.word	0x00000000


	//----- nvinfo : EIATTR_FRAME_SIZE
	.align		4
.L_10:
        /*0030*/ 	.byte	0x04, 0x11
        /*0032*/ 	.short	(.L_12 - .L_11)
	.align		4
.L_11:
        /*0034*/ 	.word	index@(gluon_mma)
        /*0038*/ 	.word	0x00000000


	//----- nvinfo : EIATTR_MIN_STACK_SIZE
	.align		4
.L_12:
        /*003c*/ 	.byte	0x04, 0x12
        /*003e*/ 	.short	(.L_14 - .L_13)
	.align		4
.L_13:
        /*0040*/ 	.word	index@(gluon_mma)
        /*0044*/ 	.word	0x00000000
.L_14:


//--------------------- .nv.info.gluon_mma        --------------------------
	.section	.nv.info.gluon_mma,"",@"SHT_CUDA_INFO"
	.sectionflags	@""
	.align	4


	//----- nvinfo : EIATTR_CUDA_API_VERSION
	.align		4
        /*0000*/ 	.byte	0x04, 0x37
        /*0002*/ 	.short	(.L_16 - .L_15)
.L_15:
        /*0004*/ 	.word	0x00000081


	//----- nvinfo : EIATTR_KPARAM_INFO
	.align		4
.L_16:
        /*0008*/ 	.byte	0x04, 0x17
        /*000a*/ 	.short	(.L_18 - .L_17)
.L_17:
        /*000c*/ 	.word	0x00000000
        /*0010*/ 	.short	0x0004
        /*0012*/ 	.short	0x0020
        /*0014*/ 	.byte	0x00, 0xf4, 0x21, 0x00


	//----- nvinfo : EIATTR_KPARAM_INFO
	.align		4
.L_18:
        /*0018*/ 	.byte	0x04, 0x17
        /*001a*/ 	.short	(.L_20 - .L_19)
.L_19:
        /*001c*/ 	.word	0x00000000
        /*0020*/ 	.short	0x0003
        /*0022*/ 	.short	0x0018
        /*0024*/ 	.byte	0x00, 0xf4, 0x21, 0x00


	//----- nvinfo : EIATTR_KPARAM_INFO
	.align		4
.L_20:
        /*0028*/ 	.byte	0x04, 0x17
        /*002a*/ 	.short	(.L_22 - .L_21)
.L_21:
        /*002c*/ 	.word	0x00000000
        /*0030*/ 	.short	0x0002
        /*0032*/ 	.short	0x0010
        /*0034*/ 	.byte	0x00, 0xf4, 0x21, 0x00


	//----- nvinfo : EIATTR_KPARAM_INFO
	.align		4
.L_22:
        /*0038*/ 	.byte	0x04, 0x17
        /*003a*/ 	.short	(.L_24 - .L_23)
.L_23:
        /*003c*/ 	.word	0x00000000
        /*0040*/ 	.short	0x0001
        /*0042*/ 	.short	0x0008
        /*0044*/ 	.byte	0x00, 0xf4, 0x21, 0x00


	//----- nvinfo : EIATTR_KPARAM_INFO
	.align		4
.L_24:
        /*0048*/ 	.byte	0x04, 0x17
        /*004a*/ 	.short	(.L_26 - .L_25)
.L_25:
        /*004c*/ 	.word	0x00000000
        /*0050*/ 	.short	0x0000
        /*0052*/ 	.short	0x0000
        /*0054*/ 	.byte	0x00, 0xf4, 0x21, 0x00


	//----- nvinfo : EIATTR_AT_ENTRY_FRAGMENTS
	.align		4
.L_26:
        /*0058*/ 	.byte	0x04, 0x4f
        /*005a*/ 	.short	(.L_28 - .L_27)


	//   ....[0]....
.L_27:
        /*005c*/ 	.word	0x00000004


	//----- nvinfo : EIATTR_RESERVED_SMEM_USED
	.align		4
.L_28:
        /*0060*/ 	.byte	0x01, 0x41
	.zero		2


	//----- nvinfo : EIATTR_SPARSE_MMA_MASK
	.align		4
        /*0064*/ 	.byte	0x03, 0x50
        /*0066*/ 	.short	0x0000


	//----- nvinfo : EIATTR_TCGEN05_1CTA_USED
	.align		4
        /*0068*/ 	.byte	0x01, 0x51
	.zero		2


	//----- nvinfo : EIATTR_MAXREG_COUNT
	.align		4
        /*006c*/ 	.byte	0x03, 0x1b
        /*006e*/ 	.short	0x00ff


	//----- nvinfo : EIATTR_NUM_BARRIERS
	.align		4
        /*0070*/ 	.byte	0x02, 0x4c
        /*0072*/ 	.byte	0x01
	.zero		1


	//----- nvinfo : EIATTR_INT_WARP_WIDE_INSTR_OFFSETS
	.align		4
        /*0074*/ 	.byte	0x04, 0x31
        /*0076*/ 	.short	(.L_30 - .L_29)


	//   ....[0]....
.L_29:
        /*0078*/ 	.word	0x00000d10


	//   ....[1]....
        /*007c*/ 	.word	0x00000d60


	//   ....[2]....
        /*0080*/ 	.word	0x00001400


	//   ....[3]....
        /*0084*/ 	.word	0x00001410


	//   ....[4]....
        /*0088*/ 	.word	0x00001ed0


	//   ....[5]....
        /*008c*/ 	.word	0x00001f20


	//----- nvinfo : EIATTR_COOP_GROUP_MASK_REGIDS
	.align		4
.L_30:
        /*0090*/ 	.byte	0x04, 0x29
        /*0092*/ 	.short	(.L_32 - .L_31)


	//   ....[0]....
.L_31:
        /*0094*/ 	.word	0xffffffff


	//   ....[1]....
        /*0098*/ 	.word	0xffffffff


	//   ....[2]....
        /*009c*/ 	.word	0xffffffff


	//   ....[3]....
        /*00a0*/ 	.word	0xffffffff


	//----- nvinfo : EIATTR_COOP_GROUP_INSTR_OFFSETS
	.align		4
.L_32:
        /*00a4*/ 	.byte	0x04, 0x28
        /*00a6*/ 	.short	(.L_34 - .L_33)


	//   ....[0]....
.L_33:
        /*00a8*/ 	.word	0x00000050


	//   ....[1]....
        /*00ac*/ 	.word	0x00000310


	//   ....[2]....
        /*00b0*/ 	.word	0x00001d60


	//   ....[3]....
        /*00b4*/ 	.word	0x00001fd0


	//----- nvinfo : EIATTR_VRC_CTA_INIT_COUNT
	.align		4
.L_34:
        /*00b8*/ 	.byte	0x02, 0x4a
        /*00ba*/ 	.byte	0x80
	.zero		1


	//----- nvinfo : EIATTR_MBARRIER_INSTR_OFFSETS
	.align		4
        /*00bc*/ 	.byte	0x04, 0x39
        /*00be*/ 	.short	(.L_36 - .L_35)


	//   ....[0]....
.L_35:
        /*00c0*/ 	.word	0x00001210
        /*00c4*/ 	.word	0x000000ff
        /*00c8*/ 	.word	0x00003000
        /*00cc*/ 	.short	0x0100
        /*00ce*/ 	.byte	0x0e
	.zero		1


	//   ....[1]....
        /*00d0*/ 	.word	0x00001480
        /*00d4*/ 	.word	0x000000ff
        /*00d8*/ 	.word	0x00003000
        /*00dc*/ 	.short	0x010a
        /*00de*/ 	.byte	0x0e
	.zero		1


	//   ....[2]....
        /*00e0*/ 	.word	0x000015d0
        /*00e4*/ 	.word	0x000000ff
        /*00e8*/ 	.word	0x00003000
        /*00ec*/ 	.short	0x0108
        /*00ee*/ 	.byte	0x0e
	.zero		1


	//   ....[3]....
        /*00f0*/ 	.word	0x00001ff0
        /*00f4*/ 	.word	0x000000ff
        /*00f8*/ 	.word	0x00003000
        /*00fc*/ 	.short	0x010a
        /*00fe*/ 	.byte	0x0e
	.zero		1


	//----- nvinfo : EIATTR_NUM_MBARRIERS
	.align		4
.L_36:
        /*0100*/ 	.byte	0x03, 0x38
        /*0102*/ 	.short	0x0001


	//----- nvinfo : EIATTR_EXIT_INSTR_OFFSETS
	.align		4
        /*0104*/ 	.byte	0x04, 0x1c
        /*0106*/ 	.short	(.L_38 - .L_37)


	//   ....[0]....
.L_37:
        /*0108*/ 	.word	0x00001fe0


	//----- nvinfo : EIATTR_REQNTID
	.align		4
.L_38:
        /*010c*/ 	.byte	0x04, 0x10
        /*010e*/ 	.short	(.L_40 - .L_39)
.L_39:
        /*0110*/ 	.word	0x00000080
        /*0114*/ 	.word	0x00000001
        /*0118*/ 	.word	0x00000001


	//----- nvinfo : EIATTR_CRS_STACK_SIZE
	.align		4
.L_40:
        /*011c*/ 	.byte	0x04, 0x1e
        /*011e*/ 	.short	(.L_42 - .L_41)
.L_41:
        /*0120*/ 	.word	0x00000000


	//----- nvinfo : EIATTR_CBANK_PARAM_SIZE
	.align		4
.L_42:
        /*0124*/ 	.byte	0x03, 0x19
        /*0126*/ 	.short	0x0028


	//----- nvinfo : EIATTR_PARAM_CBANK
	.align		4
        /*0128*/ 	.byte	0x04, 0x0a
        /*012a*/ 	.short	(.L_44 - .L_43)
	.align		4
.L_43:
        /*012c*/ 	.word	index@(.nv.constant0.gluon_mma)
        /*0130*/ 	.short	0x0380
        /*0132*/ 	.short	0x0028


	//----- nvinfo : EIATTR_SW_WAR
	.align		4
.L_44:
        /*0134*/ 	.byte	0x04, 0x36
        /*0136*/ 	.short	(.L_46 - .L_45)
.L_45:
        /*0138*/ 	.word	0x00000008
.L_46:


//--------------------- .nv.compat                --------------------------
	.section	.nv.compat,"",@"SHT_CUDA_COMPAT_INFO"
	.align	4
        /*0000*/ 	.byte	0x02, 0x02, 0x02, 0x00, 0x02, 0x05, 0x05, 0x00, 0x02, 0x03, 0x00, 0x00, 0x02, 0x06, 0x01, 0x00


//--------------------- .nv.callgraph             --------------------------
	.section	.nv.callgraph,"",@"SHT_CUDA_CALLGRAPH"
	.align	4
	.sectionentsize	8
	.align		4
        /*0000*/ 	.word	0x00000000
	.align		4
        /*0004*/ 	.word	0xffffffff
	.align		4
        /*0008*/ 	.word	0x00000000
	.align		4
        /*000c*/ 	.word	0xfffffffe
	.align		4
        /*0010*/ 	.word	0x00000000
	.align		4
        /*0014*/ 	.word	0xfffffffd
	.align		4
        /*0018*/ 	.word	0x00000000
	.align		4
        /*001c*/ 	.word	0xfffffffc


//--------------------- .text.gluon_mma           --------------------------
	.section	.text.gluon_mma,"ax",@progbits
	.align	128
        .global         gluon_mma
        .type           gluon_mma,@function
        .size           gluon_mma,(.L_x_15 - gluon_mma)
        .other          gluon_mma,@"STO_CUDA_ENTRY STV_DEFAULT"
gluon_mma:
.text.gluon_mma:
[----:B------:R-:W0:Y:S01]  /*0000*/  LDC R1, c[0x0][0x37c] ;  /* 0x0000df00ff017b82 */ /* 0x000e220000000800 */
[----:B------:R-:W1:Y:S02]  /*0010*/  S2R R2, SR_TID.X ;  /* 0x0000000000027919 */ /* 0x000e640000002100 */
[----:B-1----:R-:W-:-:S13]  /*0020*/  ISETP.GE.U32.AND P1, PT, R2, 0x20, PT ;  /* 0x000000200200780c */ /* 0x002fda0003f26070 */
[----:B------:R-:W-:Y:S05]  /*0030*/  @P1 BRA `(.L_x_0) ;  /* 0x0000000000b81947 */ /* 0x000fea0003800000 */
[----:B------:R-:W1:Y:S01]  /*0040*/  S2UR UR6, SR_CgaCtaId ;  /* 0x00000000000679c3 */ /* 0x000e620000008800 */
[----:B------:R-:W-:Y:S01]  /*0050*/  NOP ;  /* 0x0000000000007918 */ /* 0x000fe20000000000 */
[----:B------:R-:W-:Y:S02]  /*0060*/  UMOV UR4, 0x40 ;  /* 0x0000004000047882 */ /* 0x000fe40000000000 */
[----:B-1----:R-:W-:-:S09]  /*0070*/  ULEA UR4, UR6, UR4, 0x18 ;  /* 0x0000000406047291 */ /* 0x002fd2000f8ec0ff */
[----:B------:R-:W1:Y:S01]  /*0080*/  LDS.U8 R0, [UR4] ;  /* 0x00000004ff007984 */ /* 0x000e620008000000 */
[----:B------:R-:W-:Y:S02]  /*0090*/  UMOV UR4, 0x400 ;  /* 0x0000040000047882 */ /* 0x000fe40000000000 */
[----:B------:R-:W-:Y:S01]  /*00a0*/  ULEA UR4, UR6, UR4, 0x18 ;  /* 0x0000000406047291 */ /* 0x000fe2000f8ec0ff */
[----:B-1----:R-:W-:-:S13]  /*00b0*/  ISETP.NE.AND P0, PT, R0, RZ, PT ;  /* 0x000000ff0000720c */ /* 0x002fda0003f05270 */
[----:B------:R-:W-:Y:S05]  /*00c0*/  @P0 BRA `(.L_x_1) ;  /* 0x00000000007c0947 */ /* 0x000fea0003800000 */
[----:B------:R-:W-:-:S13]  /*00d0*/  ELECT P0, URZ, PT ;  /* 0x0000000000ff782f */ /* 0x000fda0003800000 */
[----:B------:R-:W-:Y:S05]  /*00e0*/  @!P0 BRA `(.L_x_2) ;  /* 0x0000000000848947 */ /* 0x000fea0003800000 */
[----:B------:R-:W-:Y:S01]  /*00f0*/  UMOV UR5, 0x2 ;  /* 0x0000000200057882 */ /* 0x000fe20000000000 */
[----:B------:R-:W-:Y:S02]  /*0100*/  IMAD.MOV.U32 R5, RZ, RZ, 0x1 ;  /* 0x00000001ff057424 */ /* 0x000fe400078e00ff */
[----:B------:R-:W-:Y:S02]  /*0110*/  IMAD.MOV.U32 R3, RZ, RZ, 0x3 ;  /* 0x00000003ff037424 */ /* 0x000fe400078e00ff */
[----:B------:R-:W-:Y:S04]  /*0120*/  DEPBAR.LE SB1, 0x36 ;  /* 0x00009d800000791a */ /* 0x000fe80000000000 */
[----:B------:R-:W1:Y:S02]  /*0130*/  UTCATOMSWS.FIND_AND_SET.ALIGN UP0, UR5, UR5 ;  /* 0x00000005000575e3 */ /* 0x000e640008000800 */
[----:B-1----:R-:W-:-:S04]  /*0140*/  PLOP3.LUT P0, PT, PT, PT, UP0, 0x80, 0x8 ;  /* 0x000000000008781c */ /* 0x002fc80003f0f008 */
[----:B------:R-:W-:-:S04]  /*0150*/  SEL R0, RZ, 0xffffffff, !P0 ;  /* 0xffffffffff007807 */ /* 0x000fc80004000000 */
[----:B------:R-:W-:Y:S01]  /*0160*/  ISETP.NE.AND P0, PT, R0, RZ, PT ;  /* 0x000000ff0000720c */ /* 0x000fe20003f05270 */
[----:B------:R-:W-:-:S12]  /*0170*/  IMAD.U32 R0, RZ, RZ, UR5 ;  /* 0x00000005ff007e24 */ /* 0x000fd8000f8e00ff */
[----:B------:R-:W-:Y:S05]  /*0180*/  @P0 BRA `(.L_x_3) ;  /* 0x0000000000240947 */ /* 0x000fea0003800000 */
.L_x_4:
[----:B------:R-:W-:Y:S05]  /*0190*/  NANOSLEEP 0x64 ;  /* 0x000000640000795d */ /* 0x000fea0003800000 */
[----:B------:R-:W-:-:S05]  /*01a0*/  UMOV UR5, 0x2 ;  /* 0x0000000200057882 */ /* 0x000fca0000000000 */
[----:B------:R-:W-:Y:S04]  /*01b0*/  DEPBAR.LE SB1, 0x36 ;  /* 0x00009d800000791a */ /* 0x000fe80000000000 */
[----:B------:R-:W1:Y:S02]  /*01c0*/  UTCATOMSWS.FIND_AND_SET.ALIGN UP0, UR5, UR5 ;  /* 0x00000005000575e3 */ /* 0x000e640008000800 */
[----:B-1----:R-:W-:-:S04]  /*01d0*/  PLOP3.LUT P0, PT, PT, PT, UP0, 0x80, 0x8 ;  /* 0x000000000008781c */ /* 0x002fc80003f0f008 */
[----:B------:R-:W-:-:S04]  /*01e0*/  SEL R0, RZ, 0xffffffff, !P0 ;  /* 0xffffffffff007807 */ /* 0x000fc80004000000 */
[----:B------:R-:W-:Y:S01]  /*01f0*/  ISETP.NE.AND P0, PT, R0, RZ, PT ;  /* 0x000000ff0000720c */ /* 0x000fe20003f05270 */
[----:B------:R-:W-:-:S12]  /*0200*/  IMAD.U32 R0, RZ, RZ, UR5 ;  /* 0x00000005ff007e24 */ /* 0x000fd8000f8e00ff */
[----:B------:R-:W-:Y:S05]  /*0210*/  @!P0 BRA `(.L_x_4) ;  /* 0xfffffffc00dc8947 */ /* 0x000fea000383ffff */
.L_x_3:
[C---:B------:R-:W-:Y:S01]  /*0220*/  VIADD R4, R0.reuse, 0x10 ;  /* 0x0000001000047836 */ /* 0x040fe20000000000 */
[----:B------:R-:W-:Y:S01]  /*0230*/  UMOV UR5, 0x50 ;  /* 0x0000005000057882 */ /* 0x000fe20000000000 */
[----:B------:R-:W-:Y:S01]  /*0240*/  SHF.L.U32 R3, R3, R0, RZ ;  /* 0x0000000003037219 */ /* 0x000fe200000006ff */
[----:B------:R-:W-:Y:S01]  /*0250*/  ULEA UR5, UR6, UR5, 0x18 ;  /* 0x0000000506057291 */ /* 0x000fe2000f8ec0ff */
[----:B------:R-:W-:Y:S01]  /*0260*/  IMAD.SHL.U32 R0, R0, 0x20, RZ ;  /* 0x0000002000007824 */ /* 0x000fe200078e00ff */
[----:B------:R-:W-:-:S04]  /*0270*/  SHF.L.U32 R4, R5, R4, RZ ;  /* 0x0000000405047219 */ /* 0x000fc800000006ff */
[----:B------:R-:W-:-:S05]  /*0280*/  LOP3.LUT R3, R4, R3, RZ, 0xfc, !PT ;  /* 0x0000000304037212 */ /* 0x000fca00078efcff */
[----:B------:R1:W-:Y:S04]  /*0290*/  ATOMS.OR RZ, [UR5], R3 ;  /* 0x00000003ffff798c */ /* 0x0003e8000b000005 */
[----:B------:R1:W-:Y:S01]  /*02a0*/  STS [UR4], R0 ;  /* 0x00000000ff007988 */ /* 0x0003e20008000804 */
[----:B------:R-:W-:Y:S05]  /*02b0*/  BRA `(.L_x_2) ;  /* 0x0000000000107947 */ /* 0x000fea0003800000 */
.L_x_1:
[----:B------:R-:W-:Y:S01]  /*02c0*/  IMAD.MOV.U32 R0, RZ, RZ, -0x1 ;  /* 0xffffffffff007424 */ /* 0x000fe200078e00ff */
[----:B------:R-:W-:-:S04]  /*02d0*/  MOV R4, 0x300 ;  /* 0x0000030000047802 */ /* 0x000fc80000000f00 */
[----:B------:R1:W-:Y:S03]  /*02e0*/  STS [UR4], R0 ;  /* 0x00000000ff007988 */ /* 0x0003e60008000804 */
[----:B01----:R-:W-:Y:S05]  /*02f0*/  CALL.REL.NOINC `($__internal_1_$__cuda_sm10x_tcgen05_guardrail_trap_phase_invalid_during_alloc) ;  /* 0x0000001c00547944 */ /* 0x003fea0003c00000 */
.L_x_2:
[----:B------:R-:W-:Y:S05]  /*0300*/  WARPSYNC.ALL ;  /* 0x0000000000007948 */ /* 0x000fea0003800000 */
[----:B------:R-:W-:Y:S01]  /*0310*/  NOP ;  /* 0x0000000000007918 */ /* 0x000fe20000000000 */
.L_x_0:
[----:B------:R-:W2:Y:S08]  /*0320*/  S2UR UR13, SR_CgaCtaId ;  /* 0x00000000000d79c3 */ /* 0x000eb00000008800 */
[----:B------:R-:W-:Y:S01]  /*0330*/  BAR.SYNC.DEFER_BLOCKING 0x0 ;  /* 0x0000000000007b1d */ /* 0x000fe20000010000 */
[C---:B------:R-:W-:Y:S01]  /*0340*/  IMAD.SHL.U32 R9, R2.reuse, 0x2, RZ ;  /* 0x0000000202097824 */ /* 0x040fe200078e00ff */
[----:B------:R-:W-:-:S02]  /*0350*/  LOP3.LUT R13, R2, 0x1f, RZ, 0xc0, !PT ;  /* 0x0000001f020d7812 */ /* 0x000fc400078ec0ff */
[----:B------:R-:W-:Y:S02]  /*0360*/  LOP3.LUT R11, R2, 0x60, RZ, 0xc0, !PT ;  /* 0x00000060020b7812 */ /* 0x000fe400078ec0ff */
[----:B------:R-:W-:Y:S01]  /*0370*/  UMOV UR4, 0x400 ;  /* 0x0000040000047882 */ /* 0x000fe20000000000 */
[----:B------:R-:W3:Y:S01]  /*0380*/  LDCU.64 UR6, c[0x0][0x380] ;  /* 0x00007000ff0677ac */ /* 0x000ee20008000a00 */
[----:B------:R-:W4:Y:S01]  /*0390*/  LDC.64 R4, c[0x0][0x380] ;  /* 0x0000e000ff047b82 */ /* 0x000f220000000a00 */
[----:B------:R-:W-:Y:S01]  /*03a0*/  LOP3.LUT R6, R9, 0xc0, RZ, 0xc0, !PT ;  /* 0x000000c009067812 */ /* 0x000fe200078ec0ff */
[----:B------:R-:W1:Y:S01]  /*03b0*/  LDCU.64 UR16, c[0x0][0x358] ;  /* 0x00006b00ff1077ac */ /* 0x000e620008000a00 */
[----:B--2---:R-:W-:Y:S02]  /*03c0*/  ULEA UR14, UR13, UR4, 0x18 ;  /* 0x000000040d0e7291 */ /* 0x004fe4000f8ec0ff */
[----:B---3--:R-:W-:-:S04]  /*03d0*/  IADD3 R6, P2, P3, R13, UR6, R6 ;  /* 0x000000060d067c10 */ /* 0x008fc8000fb5e006 */
[----:B------:R-:W-:-:S03]  /*03e0*/  IADD3.X R7, PT, PT, RZ, UR7, RZ, P2, P3 ;  /* 0x00000007ff077c10 */ /* 0x000fc600097e64ff */
[----:B------:R-:W2:Y:S01]  /*03f0*/  LDS R10, [UR14] ;  /* 0x0000000eff0a7984 */ /* 0x000ea20008000800 */
[----:B----4-:R-:W-:Y:S01]  /*0400*/  IMAD.WIDE.U32 R4, R11, 0x2, R4 ;  /* 0x000000020b047825 */ /* 0x010fe200078e0004 */
[----:B------:R-:W-:Y:S02]  /*0410*/  BAR.SYNC.DEFER_BLOCKING 0x0 ;  /* 0x0000000000007b1d */ /* 0x000fe40000010000 */
[----:B------:R-:W-:-:S05]  /*0420*/  IADD3 R4, P0, PT, R13, R4, RZ ;  /* 0x000000040d047210 */ /* 0x000fca0007f1e0ff */
[----:B------:R-:W-:Y:S01]  /*0430*/  IMAD.X R5, RZ, RZ, R5, P0 ;  /* 0x000000ffff057224 */ /* 0x000fe200000e0605 */
[----:B-1----:R-:W5:Y:S04]  /*0440*/  LDG.E.U8 R26, desc[UR16][R6.64+0x1f00] ;  /* 0x001f0010061a7981 */ /* 0x002f68000c1e1100 */
[----:B------:R1:W5:Y:S04]  /*0450*/  LDG.E.U8 R28, desc[UR16][R6.64+0x1f20] ;  /* 0x001f2010061c7981 */ /* 0x000368000c1e1100 */
[----:B------:R3:W5:Y:S04]  /*0460*/  LDG.E.U8 R88, desc[UR16][R4.64] ;  /* 0x0000001004587981 */ /* 0x000768000c1e1100 */
[----:B------:R3:W5:Y:S01]  /*0470*/  LDG.E.U8 R90, desc[UR16][R4.64+0x20] ;  /* 0x00002010045a7981 */ /* 0x000762000c1e1100 */
[----:B-1----:R-:W-:-:S03]  /*0480*/  SHF.R.S32.HI R6, RZ, 0x6, R2 ;  /* 0x00000006ff067819 */ /* 0x002fc60000011402 */
[----:B------:R3:W5:Y:S01]  /*0490*/  LDG.E.U8 R92, desc[UR16][R4.64+0x100] ;  /* 0x00010010045c7981 */ /* 0x000762000c1e1100 */
[----:B------:R-:W-:-:S03]  /*04a0*/  SGXT R6, R6, 0x1 ;  /* 0x000000010606781a */ /* 0x000fc60000000200 */
[----:B------:R3:W5:Y:S01]  /*04b0*/  LDG.E.U8 R15, desc[UR16][R4.64+0x120] ;  /* 0x00012010040f7981 */ /* 0x000762000c1e1100 */
[----:B------:R-:W-:-:S03]  /*04c0*/  LOP3.LUT R7, R6, 0x90, RZ, 0xc0, !PT ;  /* 0x0000009006077812 */ /* 0x000fc600078ec0ff */
[----:B------:R3:W5:Y:S01]  /*04d0*/  LDG.E.U8 R17, desc[UR16][R4.64+0x200] ;  /* 0x0002001004117981 */ /* 0x000762000c1e1100 */
[----:B--2---:R-:W-:Y:S02]  /*04e0*/  R2UR UR15, R10 ;  /* 0x000000000a0f72ca */ /* 0x004fe400000e0000 */
[----:B------:R-:W-:Y:S01]  /*04f0*/  LOP3.LUT R6, R7, 0x1f, R2, 0x78, !PT ;  /* 0x0000001f07067812 */ /* 0x000fe200078e7802 */
[----:B------:R3:W5:Y:S04]  /*0500*/  LDG.E.U8 R19, desc[UR16][R4.64+0x220] ;  /* 0x0002201004137981 */ /* 0x000768000c1e1100 */
[----:B------:R3:W5:Y:S01]  /*0510*/  LDG.E.U8 R21, desc[UR16][R4.64+0x300] ;  /* 0x0003001004157981 */ /* 0x000762000c1e1100 */
[----:B------:R-:W-:-:S03]  /*0520*/  LOP3.LUT R9, R6, 0x40, R9, 0xf8, !PT ;  /* 0x0000004006097812 */ /* 0x000fc600078ef809 */
[----:B------:R3:W5:Y:S04]  /*0530*/  LDG.E.U8 R23, desc[UR16][R4.64+0x320] ;  /* 0x0003201004177981 */ /* 0x000768000c1e1100 */
        /* <DEDUP_REMOVED lines=15> */
[----:B------:R3:W5:Y:S01]  /*0630*/  LDG.E.U8 R0, desc[UR16][R4.64+0xb20] ;  /* 0x000b201004007981 */ /* 0x000762000c1e1100 */
[----:B------:R-:W-:Y:S05]  /*0640*/  @P1 BRA `(.L_x_5) ;  /* 0x0000000000181947 */ /* 0x000fea0003800000 */
[----:B------:R-:W-:Y:S01]  /*0650*/  ELECT P0, URZ, PT ;  /* 0x0000000000ff782f */ /* 0x000fe20003800000 */
[----:B------:R-:W-:Y:S01]  /*0660*/  IMAD.MOV.U32 R6, RZ, RZ, 0x1 ;  /* 0x00000001ff067424 */ /* 0x000fe200078e00ff */
[----:B------:R-:W-:Y:S01]  /*0670*/  UMOV UR4, 0x40 ;  /* 0x0000004000047882 */ /* 0x000fe20000000000 */
[----:B------:R-:W-:Y:S01]  /*0680*/  UVIRTCOUNT.DEALLOC.SMPOOL 0x80 ;  /* 0x000000800000784c */ /* 0x000fe20000000000 */
[----:B------:R-:W-:-:S09]  /*0690*/  ULEA UR4, UR13, UR4, 0x18 ;  /* 0x000000040d047291 */ /* 0x000fd2000f8ec0ff */
[----:B------:R1:W-:Y:S03]  /*06a0*/  @P0 STS.U8 [UR4], R6 ;  /* 0x00000006ff000988 */ /* 0x0003e60008000004 */
.L_x_5:
[----:B-1----:R-:W1:Y:S01]  /*06b0*/  LDC.64 R6, c[0x0][0x388] ;  /* 0x0000e200ff067b82 */ /* 0x002e620000000a00 */
[----:B-----5:R-:W-:Y:S04]  /*06c0*/  STS.U8 [R9+UR14+0x1f20], R26 ;  /* 0x001f201a09007988 */ /* 0x020fe8000800000e */
[----:B------:R2:W-:Y:S04]  /*06d0*/  STS.U8 [R9+UR14+0x1f00], R28 ;  /* 0x001f001c09007988 */ /* 0x0005e8000800000e */
[----:B------:R-:W4:Y:S04]  /*06e0*/  LDG.E.U8 R10, desc[UR16][R4.64+0xc00] ;  /* 0x000c0010040a7981 */ /* 0x000f28000c1e1100 */
[----:B---3--:R-:W3:Y:S04]  /*06f0*/  LDG.E.U8 R12, desc[UR16][R4.64+0xc20] ;  /* 0x000c2010040c7981 */ /* 0x008ee8000c1e1100 */
[----:B------:R-:W3:Y:S04]  /*0700*/  LDG.E.U8 R14, desc[UR16][R4.64+0xd00] ;  /* 0x000d0010040e7981 */ /* 0x000ee8000c1e1100 */
[----:B------:R-:W3:Y:S01]  /*0710*/  LDG.E.U8 R16, desc[UR16][R4.64+0xd20] ;  /* 0x000d201004107981 */ /* 0x000ee2000c1e1100 */
[----:B-1----:R-:W-:-:S03]  /*0720*/  IMAD.WIDE.U32 R6, R11, 0x2, R6 ;  /* 0x000000020b067825 */ /* 0x002fc600078e0006 */
[----:B------:R-:W3:Y:S04]  /*0730*/  LDG.E.U8 R18, desc[UR16][R4.64+0xe00] ;  /* 0x000e001004127981 */ /* 0x000ee8000c1e1100 */
        /* <DEDUP_REMOVED lines=30> */
[----:B--2---:R-:W2:Y:S04]  /*0920*/  LDG.E.U8 R28, desc[UR16][R4.64+0x1d20] ;  /* 0x001d2010041c7981 */ /* 0x004ea8000c1e1100 */
[----:B------:R-:W2:Y:S04]  /*0930*/  LDG.E.U8 R26, desc[UR16][R4.64+0x1e00] ;  /* 0x001e0010041a7981 */ /* 0x000ea8000c1e1100 */
[----:B------:R1:W2:Y:S04]  /*0940*/  LDG.E.U8 R84, desc[UR16][R4.64+0x1e20] ;  /* 0x001e201004547981 */ /* 0x0002a8000c1e1100 */
[----:B------:R0:W-:Y:S04]  /*0950*/  STS.U8 [R9+UR14], R88 ;  /* 0x0000005809007988 */ /* 0x0001e8000800000e */
[----:B------:R0:W-:Y:S01]  /*0960*/  STS.U8 [R9+UR14+0x20], R90 ;  /* 0x0000205a09007988 */ /* 0x0001e2000800000e */
[----:B-1----:R-:W-:-:S03]  /*0970*/  IADD3 R4, P0, PT, R13, R6, RZ ;  /* 0x000000060d047210 */ /* 0x002fc60007f1e0ff */
[----:B------:R1:W-:Y:S02]  /*0980*/  STS.U8 [R9+UR14+0x120], R92 ;  /* 0x0001205c09007988 */ /* 0x0003e4000800000e */
[----:B------:R-:W-:Y:S02]  /*0990*/  IMAD.X R5, RZ, RZ, R7, P0 ;  /* 0x000000ffff057224 */ /* 0x000fe400000e0607 */
[----:B------:R0:W-:Y:S04]  /*09a0*/  STS.U8 [R9+UR14+0x100], R15 ;  /* 0x0001000f09007988 */ /* 0x0001e8000800000e */
        /* <DEDUP_REMOVED lines=12> */
[----:B------:R-:W-:Y:S04]  /*0a70*/  STS.U8 [R9+UR14+0x800], R41 ;  /* 0x0008002909007988 */ /* 0x000fe8000800000e */
[----:B------:R-:W-:Y:S04]  /*0a80*/  STS.U8 [R9+UR14+0x820], R43 ;  /* 0x0008202b09007988 */ /* 0x000fe8000800000e */
[----:B------:R-:W-:Y:S04]  /*0a90*/  STS.U8 [R9+UR14+0x920], R45 ;  /* 0x0009202d09007988 */ /* 0x000fe8000800000e */
[----:B------:R-:W-:Y:S04]  /*0aa0*/  STS.U8 [R9+UR14+0x900], R47 ;  /* 0x0009002f09007988 */ /* 0x000fe8000800000e */
[----:B------:R0:W-:Y:S04]  /*0ab0*/  STS.U8 [R9+UR14+0xa00], R86 ;  /* 0x000a005609007988 */ /* 0x0001e8000800000e */
[----:B------:R1:W-:Y:S04]  /*0ac0*/  STS.U8 [R9+UR14+0xa20], R8 ;  /* 0x000a200809007988 */ /* 0x0003e8000800000e */
[----:B------:R-:W2:Y:S04]  /*0ad0*/  LDG.E.U8 R6, desc[UR16][R4.64] ;  /* 0x0000001004067981 */ /* 0x000ea8000c1e1100 */
[----:B0-----:R-:W2:Y:S04]  /*0ae0*/  LDG.E.U8 R88, desc[UR16][R4.64+0x20] ;  /* 0x0000201004587981 */ /* 0x001ea8000c1e1100 */
[----:B------:R-:W2:Y:S04]  /*0af0*/  LDG.E.U8 R90, desc[UR16][R4.64+0x100] ;  /* 0x00010010045a7981 */ /* 0x000ea8000c1e1100 */
[----:B-1----:R-:W2:Y:S04]  /*0b00*/  LDG.E.U8 R92, desc[UR16][R4.64+0x120] ;  /* 0x00012010045c7981 */ /* 0x002ea8000c1e1100 */
[----:B------:R-:W2:Y:S04]  /*0b10*/  LDG.E.U8 R7, desc[UR16][R4.64+0x200] ;  /* 0x0002001004077981 */ /* 0x000ea8000c1e1100 */
        /* <DEDUP_REMOVED lines=26> */
[----:B------:R-:W2:Y:S01]  /*0cc0*/  LDG.E.U8 R59, desc[UR16][R4.64+0xf20] ;  /* 0x000f2010043b7981 */ /* 0x000ea2000c1e1100 */
[----:B------:R-:W-:Y:S01]  /*0cd0*/  LOP3.LUT P2, RZ, R2, 0x7f, RZ, 0xc0, !PT ;  /* 0x0000007f02ff7812 */ /* 0x000fe2000784c0ff */
[----:B------:R-:W-:-:S02]  /*0ce0*/  UMOV UR4, 0x1 ;  /* 0x0000000100047882 */ /* 0x000fc40000000000 */
[----:B------:R0:W-:Y:S04]  /*0cf0*/  STS.U8 [R9+UR14+0xb00], R0 ;  /* 0x000b000009007988 */ /* 0x0001e8000800000e */
[----:B------:R1:W-:Y:S06]  /*0d00*/  STS.U8 [R9+UR14+0xb20], R3 ;  /* 0x000b200309007988 */ /* 0x0003ec000800000e */
[----:B------:R-:W-:-:S05]  /*0d10*/  VOTEU.ALL UP0, P2 ;  /* 0x0000000000ff7886 */ /* 0x000fca0001000000 */
[----:B------:R-:W-:-:S04]  /*0d20*/  @!UP0 UIADD3 UR4, UPT, UPT, -UR4, 0x100000, URZ ;  /* 0x0010000004048890 */ /* 0x000fc8000fffe1ff */
[----:B------:R-:W-:Y:S02]  /*0d30*/  @!UP0 USHF.L.U32 UR5, UR4, 0xb, URZ ;  /* 0x0000000b04058899 */ /* 0x000fe400080006ff */
[----:B------:R-:W-:Y:S01]  /*0d40*/  @!UP0 USHF.L.U32 UR4, UR4, 0x1, URZ ;  /* 0x0000000104048899 */ /* 0x000fe200080006ff */
[----:B0-----:R-:W-:Y:S01]  /*0d50*/  SHF.R.U32.HI R0, RZ, 0x5, R2 ;  /* 0x00000005ff007819 */ /* 0x001fe20000011602 */
[----:B------:R-:W-:Y:S01]  /*0d60*/  VOTEU.ALL UP1, P2 ;  /* 0x0000000000ff7886 */ /* 0x000fe20001020000 */
[----:B----4-:R1:W-:Y:S02]  /*0d70*/  STS.U8 [R9+UR14+0xc00], R10 ;  /* 0x000c000a09007988 */ /* 0x0103e4000800000e */
[----:B------:R-:W-:Y:S02]  /*0d80*/  R2UR UR12, R0 ;  /* 0x00000000000c72ca */ /* 0x000fe400000e0000 */
[----:B---3--:R1:W-:Y:S04]  /*0d90*/  STS.U8 [R9+UR14+0xc20], R12 ;  /* 0x000c200c09007988 */ /* 0x0083e8000800000e */
        /* <DEDUP_REMOVED lines=33> */
[----:B--2---:R1:W-:Y:S04]  /*0fb0*/  STS.U8 [R9+UR14+0x1d00], R28 ;  /* 0x001d001c09007988 */ /* 0x0043e8000800000e */
        /* <DEDUP_REMOVED lines=33> */
[----:B------:R1:W-:Y:S01]  /*11d0*/  STS.U8 [R9+UR14+0x2f00], R59 ;  /* 0x002f003b09007988 */ /* 0x0003e2000800000e */
[----:B------:R0:W-:Y:S06]  /*11e0*/  MEMBAR.ALL.CTA ;  /* 0x0000000000007992 */ /* 0x0001ec0000008000 */
[----:B0-----:R-:W-:Y:S04]  /*11f0*/  FENCE.VIEW.ASYNC.S ;  /* 0x00000000000073c6 */ /* 0x001fe80000000000 */
[----:B------:R-:W0:Y:S02]  /*1200*/  FENCE.VIEW.ASYNC.S ;  /* 0x00000000000073c6 */ /* 0x000e240000000000 */
[----:B0-----:R1:W0:Y:S01]  /*1210*/  @!UP1 SYNCS.EXCH.64 URZ, [UR14+0x3000], UR4 ;  /* 0x003000040eff95b2 */ /* 0x0012220008000100 */
[----:B------:R-:W-:Y:S01]  /*1220*/  UISETP.NE.U32.AND UP0, UPT, UR12, URZ, UPT ;  /* 0x000000ff0c00728c */ /* 0x000fe2000bf05070 */
[----:B------:R-:W-:Y:S01]  /*1230*/  LOP3.LUT R0, R2, 0x7f, RZ, 0xc0, !PT ;  /* 0x0000007f02007812 */ /* 0x000fe200078ec0ff */
[----:B0-----:R-:W-:Y:S07]  /*1240*/  BAR.SYNC.DEFER_BLOCKING 0x0 ;  /* 0x0000000000007b1d */ /* 0x001fee0000010000 */
[----:B-1----:R-:W-:Y:S05]  /*1250*/  BRA.U UP0, `(.L_x_6) ;  /* 0x0000000100587547 */ /* 0x002fea000b800000 */
[----:B------:R-:W-:Y:S02]  /*1260*/  UIADD3 UR4, UPT, UPT, UR14, 0x2000, URZ ;  /* 0x000020000e047890 */ /* 0x000fe4000fffe0ff */
[----:B------:R-:W-:Y:S02]  /*1270*/  USHF.R.U32.HI UR5, URZ, 0x4, UR14 ;  /* 0x00000004ff057899 */ /* 0x000fe4000801160e */
[----:B------:R-:W-:Y:S02]  /*1280*/  USHF.R.U32.HI UR6, URZ, 0x4, UR4 ;  /* 0x00000004ff067899 */ /* 0x000fe40008011604 */
[----:B------:R-:W-:Y:S02]  /*1290*/  USGXT.U32 UR4, UR5, 0xe ;  /* 0x0000000e0504789a */ /* 0x000fe40008000000 */
[----:B------:R-:W-:Y:S01]  /*12a0*/  USGXT.U32 UR6, UR6, 0xe ;  /* 0x0000000e0606789a */ /* 0x000fe20008000000 */
[----:B------:R-:W-:Y:S01]  /*12b0*/  UMOV UR8, 0xfffffffe ;  /* 0xfffffffe00087882 */ /* 0x000fe20000000000 */
[----:B------:R-:W-:Y:S01]  /*12c0*/  UMOV UR9, 0x7fffbfdf ;  /* 0x7fffbfdf00097882 */ /* 0x000fe20000000000 */
[----:B------:R-:W-:Y:S01]  /*12d0*/  UMOV UR10, 0xffffff80 ;  /* 0xffffff80000a7882 */ /* 0x000fe20000000000 */
[----:B------:R-:W-:Y:S01]  /*12e0*/  UMOV UR11, 0x7fffbfdf ;  /* 0x7fffbfdf000b7882 */ /* 0x000fe20000000000 */
[----:B------:R-:W-:Y:S01]  /*12f0*/  UMOV UR5, URZ ;  /* 0x000000ff00057c82 */ /* 0x000fe20008000000 */
[----:B------:R-:W-:Y:S01]  /*1300*/  UMOV UR7, URZ ;  /* 0x000000ff00077c82 */ /* 0x000fe20008000000 */
[----:B------:R-:W-:-:S02]  /*1310*/  UIADD3.64 UR8, UPT, UPT, UR4, -UR8, URZ ;  /* 0x8000000804087297 */ /* 0x000fc4000fffe0ff */
[----:B------:R-:W-:Y:S01]  /*1320*/  UIADD3.64 UR10, UPT, UPT, UR6, -UR10, URZ ;  /* 0x8000000a060a7297 */ /* 0x000fe2000fffe0ff */
[----:B------:R-:W-:Y:S01]  /*1330*/  UMOV UR18, 0x0 ;  /* 0x0000000000127882 */ /* 0x000fe20000000000 */
[----:B------:R-:W-:Y:S01]  /*1340*/  UMOV UR19, 0x8110010 ;  /* 0x0811001000137882 */ /* 0x000fe20000000000 */
[----:B------:R-:W-:Y:S01]  /*1350*/  UMOV UR5, 0x80004020 ;  /* 0x8000402000057882 */ /* 0x000fe20000000000 */
[----:B------:R-:W-:Y:S01]  /*1360*/  UMOV UR7, 0x80004020 ;  /* 0x8000402000077882 */ /* 0x000fe20000000000 */
[----:B------:R-:W-:Y:S01]  /*1370*/  UMOV UR20, 0x0 ;  /* 0x0000000000147882 */ /* 0x000fe20000000000 */
[----:B------:R-:W-:Y:S01]  /*1380*/  UMOV UR21, 0x8110010 ;  /* 0x0811001000157882 */ /* 0x000fe20000000000 */
[----:B------:R0:W-:Y:S02]  /*1390*/  UTCQMMA gdesc[UR4], gdesc[UR6], tmem[UR15], tmem[UR18], idesc[UR19], !UPT ;  /* 0x00ff1206040075ea */ /* 0x0001e4000f80030f */
[----:B------:R0:W-:Y:S01]  /*13a0*/  UTCQMMA gdesc[UR8], gdesc[UR10], tmem[UR15], tmem[UR20], idesc[UR21], UPT ;  /* 0x00ff140a080075ea */ /* 0x0001e2000b80030f */
[----:B------:R-:W-:-:S02]  /*13b0*/  NOP ;  /* 0x0000000000007918 */ /* 0x000fc40000000000 */
.L_x_6:
[----:B------:R-:W-:Y:S01]  /*13c0*/  ELECT P0, URZ, PT ;  /* 0x0000000000ff782f */ /* 0x000fe20003800000 */
[----:B0-----:R-:W-:-:S03]  /*13d0*/  UIADD3 UR4, UPT, UPT, UR14, 0x3000, URZ ;  /* 0x000030000e047890 */ /* 0x001fc6000fffe0ff */
[----:B------:R-:W-:Y:S01]  /*13e0*/  ISETP.LT.U32.AND P0, PT, R0, 0x20, P0 ;  /* 0x000000200000780c */ /* 0x000fe20000701070 */
[----:B------:R-:W-:-:S12]  /*13f0*/  UMOV UR5, URZ ;  /* 0x000000ff00057c82 */ /* 0x000fd80008000000 */
[----:B------:R-:W-:Y:S01]  /*1400*/  VOTEU.ANY UP0, P0 ;  /* 0x0000000000ff7886 */ /* 0x000fe20000000100 */
[----:B------:R-:W-:-:S04]  /*1410*/  VOTEU.ANY UP1, P0 ;  /* 0x0000000000ff7886 */ /* 0x000fc80000020100 */
[----:B------:R-:W-:Y:S01]  /*1420*/  @UP0 UMOV UR5, UR4 ;  /* 0x0000000400050c82 */ /* 0x000fe20008000000 */
[----:B------:R-:W-:Y:S01]  /*1430*/  USHF.L.U32 UR4, UR12, 0x15, URZ ;  /* 0x000000150c047899 */ /* 0x000fe200080006ff */
[----:B------:R0:W-:Y:S01]  /*1440*/  @UP1 UTCBAR [UR5], URZ ;  /* 0x000000ff050013e9 */ /* 0x0001e200080000ff */
[----:B------:R-:W-:Y:S02]  /*1450*/  BAR.SYNC.DEFER_BLOCKING 0x0 ;  /* 0x0000000000007b1d */ /* 0x000fe40000010000 */
[----:B------:R-:W-:-:S04]  /*1460*/  ULOP3.LUT UR4, UR4, 0x600000, URZ, 0xc0, !UPT ;  /* 0x0060000004047892 */ /* 0x000fc8000f8ec0ff */
[----:B------:R-:W-:Y:S01]  /*1470*/  UIADD3 UR4, UPT, UPT, UR15, UR4, URZ ;  /* 0x000000040f047290 */ /* 0x000fe2000fffe0ff */
[----:B------:R-:W1:Y:S02]  /*1480*/  SYNCS.PHASECHK.TRANS64.TRYWAIT P0, [UR14+0x3000], RZ ;  /* 0x003000ffff0075a7 */ /* 0x000e64000800110e */
[----:B01----:R-:W-:Y:S09]  /*1490*/  @!P0 BRA `(.L_x_7) ;  /* 0x0000000800d48947 */ /* 0x003ff20003800000 */
.L_x_11:
[----:B------:R-:W-:Y:S01]  /*14a0*/  BAR.SYNC.DEFER_BLOCKING 0x0 ;  /* 0x0000000000007b1d */ /* 0x000fe20000010000 */
[C---:B------:R-:W-:Y:S01]  /*14b0*/  IMAD.SHL.U32 R0, R2.reuse, 0x10, RZ ;  /* 0x0000001002007824 */ /* 0x040fe200078e00ff */
[C---:B------:R-:W-:Y:S02]  /*14c0*/  LOP3.LUT R3, R2.reuse, 0x7, RZ, 0xc0, !PT ;  /* 0x0000000702037812 */ /* 0x040fe400078ec0ff */
[----:B------:R-:W-:Y:S02]  /*14d0*/  LOP3.LUT R73, R2, 0x60, RZ, 0xc0, !PT ;  /* 0x0000006002497812 */ /* 0x000fe400078ec0ff */
[----:B------:R-:W-:Y:S02]  /*14e0*/  LOP3.LUT R0, R0, 0x7f0, RZ, 0xc0, !PT ;  /* 0x000007f000007812 */ /* 0x000fe400078ec0ff */
[----:B------:R-:W0:Y:S01]  /*14f0*/  LDC.64 R68, c[0x0][0x390] ;  /* 0x0000e400ff447b82 */ /* 0x000e220000000a00 */
[----:B------:R-:W1:Y:S01]  /*1500*/  LDTM.x64 R4, tmem[UR4] ;  /* 0x00000004000479ee */ /* 0x000e620008340000 */
[----:B------:R-:W-:Y:S01]  /*1510*/  IMAD R71, R73, 0x4, R3 ;  /* 0x0000000449477824 */ /* 0x000fe200078e0203 */
[----:B------:R-:W-:Y:S01]  /*1520*/  SHF.R.S32.HI R70, RZ, 0x3, R2 ;  /* 0x00000003ff467819 */ /* 0x000fe20000011402 */
[----:B------:R-:W-:Y:S01]  /*1530*/  IMAD R0, R3, 0x800, R0 ;  /* 0x0000080003007824 */ /* 0x000fe200078e0200 */
[----:B------:R-:W-:Y:S01]  /*1540*/  LOP3.LUT R81, R2, 0x1f, RZ, 0xc0, !PT ;  /* 0x0000001f02517812 */ /* 0x000fe200078ec0ff */
[----:B------:R-:W-:Y:S01]  /*1550*/  IMAD.SHL.U32 R71, R71, 0x10, RZ ;  /* 0x0000001047477824 */ /* 0x000fe200078e00ff */
[----:B------:R-:W-:Y:S01]  /*1560*/  SGXT R70, R70, 0x1 ;  /* 0x000000014646781a */ /* 0x000fe20000000200 */
[----:B------:R-:W2:Y:S01]  /*1570*/  LDCU.64 UR4, c[0x0][0x390] ;  /* 0x00007200ff0477ac */ /* 0x000ea20008000a00 */
[C---:B------:R-:W-:Y:S01]  /*1580*/  LOP3.LUT R3, R0.reuse, 0x10, RZ, 0x3c, !PT ;  /* 0x0000001000037812 */ /* 0x040fe200078e3cff */
[----:B------:R-:W-:Y:S01]  /*1590*/  IMAD.SHL.U32 R81, R81, 0x4, RZ ;  /* 0x0000000451517824 */ /* 0x000fe200078e00ff */
[----:B------:R-:W-:-:S02]  /*15a0*/  LOP3.LUT R80, R0, 0x40, RZ, 0x3c, !PT ;  /* 0x0000004000507812 */ /* 0x000fc400078e3cff */
[C---:B------:R-:W-:Y:S02]  /*15b0*/  LOP3.LUT R79, R0.reuse, 0x50, RZ, 0x3c, !PT ;  /* 0x00000050004f7812 */ /* 0x040fe400078e3cff */
[----:B------:R-:W-:Y:S01]  /*15c0*/  LOP3.LUT R78, R0, 0x60, RZ, 0x3c, !PT ;  /* 0x00000060004e7812 */ /* 0x000fe200078e3cff */
[----:B------:R-:W1:Y:S01]  /*15d0*/  @!P2 SYNCS.CCTL.IV [UR14+0x3000] ;  /* 0x00300000ff00a9b1 */ /* 0x000e62000800000e */
[----:B------:R-:W-:Y:S01]  /*15e0*/  NOP ;  /* 0x0000000000007918 */ /* 0x000fe20000000000 */
[----:B-1----:R-:W-:Y:S01]  /*15f0*/  BAR.SYNC.DEFER_BLOCKING 0x0 ;  /* 0x0000000000007b1d */ /* 0x002fe20000010000 */
[----:B------:R-:W-:-:S04]  /*1600*/  LOP3.LUT R70, R70, 0x2040, RZ, 0xc0, !PT ;  /* 0x0000204046467812 */ /* 0x000fc800078ec0ff */
[C---:B------:R-:W-:Y:S01]  /*1610*/  LEA.HI R72, R73.reuse, R70, RZ, 0x1f ;  /* 0x0000004649487211 */ /* 0x040fe200078ff8ff */
[----:B------:R-:W-:Y:S02]  /*1620*/  IMAD.SHL.U32 R70, R2, 0x8, RZ ;  /* 0x0000000802467824 */ /* 0x000fe400078e00ff */
[----:B0-----:R-:W-:Y:S01]  /*1630*/  IMAD.WIDE.U32 R68, R73, 0x8, R68 ;  /* 0x0000000849447825 */ /* 0x001fe200078e0044 */
[----:B------:R-:W-:-:S03]  /*1640*/  LOP3.LUT R72, R72, R71, RZ, 0x3c, !PT ;  /* 0x0000004748487212 */ /* 0x000fc600078e3cff */
[----:B------:R-:W-:Y:S01]  /*1650*/  IMAD.SHL.U32 R2, R2, 0x2, RZ ;  /* 0x0000000202027824 */ /* 0x000fe200078e00ff */
[----:B------:R-:W-:-:S04]  /*1660*/  IADD3 R76, P0, PT, R68, R81, RZ ;  /* 0x00000051444c7210 */ /* 0x000fc80007f1e0ff */
[----:B------:R-:W-:Y:S01]  /*1670*/  LOP3.LUT R2, R2, 0xc0, RZ, 0xc0, !PT ;  /* 0x000000c002027812 */ /* 0x000fe200078ec0ff */
[----:B------:R-:W-:Y:S01]  /*1680*/  IMAD.X R77, RZ, RZ, R69, P0 ;  /* 0x000000ffff4d7224 */ /* 0x000fe200000e0645 */
[----:B------:R0:W-:Y:S04]  /*1690*/  STS.128 [R0+UR14], R4 ;  /* 0x0000000400007988 */ /* 0x0001e80008000c0e */
[----:B------:R-:W-:Y:S01]  /*16a0*/  STS.128 [R3+UR14], R8 ;  /* 0x0000000803007988 */ /* 0x000fe20008000c0e */
[C---:B0-----:R-:W-:Y:S02]  /*16b0*/  LOP3.LUT R4, R0.reuse, 0x20, RZ, 0x3c, !PT ;  /* 0x0000002000047812 */ /* 0x041fe400078e3cff */
[C---:B------:R-:W-:Y:S02]  /*16c0*/  LOP3.LUT R6, R0.reuse, 0x30, RZ, 0x3c, !PT ;  /* 0x0000003000067812 */ /* 0x040fe400078e3cff */
[----:B------:R-:W-:Y:S01]  /*16d0*/  LOP3.LUT R7, R0, 0x70, RZ, 0x3c, !PT ;  /* 0x0000007000077812 */ /* 0x000fe200078e3cff */
[----:B------:R-:W-:Y:S01]  /*16e0*/  STS.128 [R4+UR14], R12 ;  /* 0x0000000c04007988 */ /* 0x000fe20008000c0e */
[----:B------:R-:W-:-:S03]  /*16f0*/  LOP3.LUT R5, R70, 0x80, RZ, 0xc0, !PT ;  /* 0x0000008046057812 */ /* 0x000fc600078ec0ff */
[----:B------:R-:W-:Y:S01]  /*1700*/  STS.128 [R6+UR14], R16 ;  /* 0x0000001006007988 */ /* 0x000fe20008000c0e */
[----:B------:R-:W-:-:S03]  /*1710*/  IADD3 R5, PT, PT, R72, UR14, R5 ;  /* 0x0000000e48057c10 */ /* 0x000fc6000fffe005 */
[----:B------:R-:W-:Y:S04]  /*1720*/  STS.128 [R80+UR14], R20 ;  /* 0x0000001450007988 */ /* 0x000fe80008000c0e */
[----:B------:R-:W-:Y:S04]  /*1730*/  STS.128 [R79+UR14], R24 ;  /* 0x000000184f007988 */ /* 0x000fe80008000c0e */
[----:B------:R-:W-:Y:S04]  /*1740*/  STS.128 [R78+UR14], R28 ;  /* 0x0000001c4e007988 */ /* 0x000fe80008000c0e */
[----:B------:R0:W-:Y:S01]  /*1750*/  STS.128 [R7+UR14], R32 ;  /* 0x0000002007007988 */ /* 0x0001e20008000c0e */
[----:B------:R-:W-:Y:S01]  /*1760*/  BAR.SYNC.DEFER_BLOCKING 0x0 ;  /* 0x0000000000007b1d */ /* 0x000fe20000010000 */
[----:B0-----:R-:W-:-:S05]  /*1770*/  IMAD.SHL.U32 R32, R2, 0x4, RZ ;  /* 0x0000000402207824 */ /* 0x001fca00078e00ff */
[----:B--2---:R-:W-:-:S04]  /*1780*/  IADD3 R32, P0, P2, R81, UR4, R32 ;  /* 0x0000000451207c10 */ /* 0x004fc8000fa1e020 */
[----:B------:R-:W-:Y:S01]  /*1790*/  IADD3.X R33, PT, PT, RZ, UR5, RZ, P0, P2 ;  /* 0x00000005ff217c10 */ /* 0x000fe200087e44ff */
[----:B------:R-:W0:Y:S04]  /*17a0*/  LDSM.16.M88.4 R8, [R5] ;  /* 0x000000000508783b */ /* 0x000e280000000200 */
[----:B------:R-:W1:Y:S04]  /*17b0*/  LDSM.16.M88.4 R12, [R5+0x100] ;  /* 0x00010000050c783b */ /* 0x000e680000000200 */
[----:B------:R-:W2:Y:S04]  /*17c0*/  LDSM.16.M88.4 R16, [R5+0x200] ;  /* 0x000200000510783b */ /* 0x000ea80000000200 */
[----:B------:R-:W3:Y:S04]  /*17d0*/  LDSM.16.M88.4 R68, [R5+0x300] ;  /* 0x000300000544783b */ /* 0x000ee80000000200 */
[----:B------:R-:W4:Y:S04]  /*17e0*/  LDSM.16.M88.4 R20, [R5+0x400] ;  /* 0x000400000514783b */ /* 0x000f280000000200 */
[----:B------:R-:W5:Y:S04]  /*17f0*/  LDSM.16.M88.4 R24, [R5+0x500] ;  /* 0x000500000518783b */ /* 0x000f680000000200 */
[----:B------:R-:W0:Y:S04]  /*1800*/  LDSM.16.M88.4 R28, [R5+0x600] ;  /* 0x00060000051c783b */ /* 0x000e280000000200 */
[----:B------:R-:W1:Y:S01]  /*1810*/  LDSM.16.M88.4 R72, [R5+0x700] ;  /* 0x000700000548783b */ /* 0x000e620000000200 */
[----:B------:R-:W-:Y:S06]  /*1820*/  BAR.SYNC.DEFER_BLOCKING 0x0 ;  /* 0x0000000000007b1d */ /* 0x000fec0000010000 */
[----:B------:R-:W-:Y:S04]  /*1830*/  STS.128 [R0+UR14], R36 ;  /* 0x0000002400007988 */ /* 0x000fe80008000c0e */
[----:B------:R-:W-:Y:S04]  /*1840*/  STS.128 [R3+UR14], R40 ;  /* 0x0000002803007988 */ /* 0x000fe80008000c0e */
[----:B------:R-:W-:Y:S04]  /*1850*/  STS.128 [R4+UR14], R44 ;  /* 0x0000002c04007988 */ /* 0x000fe80008000c0e */
[----:B------:R-:W-:Y:S04]  /*1860*/  STS.128 [R6+UR14], R48 ;  /* 0x0000003006007988 */ /* 0x000fe80008000c0e */
[----:B------:R-:W-:Y:S04]  /*1870*/  STS.128 [R80+UR14], R52 ;  /* 0x0000003450007988 */ /* 0x000fe80008000c0e */
[----:B------:R-:W-:Y:S04]  /*1880*/  STS.128 [R79+UR14], R56 ;  /* 0x000000384f007988 */ /* 0x000fe80008000c0e */
[----:B------:R-:W-:Y:S04]  /*1890*/  STS.128 [R78+UR14], R60 ;  /* 0x0000003c4e007988 */ /* 0x000fe80008000c0e */
[----:B------:R-:W-:Y:S01]  /*18a0*/  STS.128 [R7+UR14], R64 ;  /* 0x0000004007007988 */ /* 0x000fe20008000c0e */
[----:B------:R-:W-:Y:S06]  /*18b0*/  BAR.SYNC.DEFER_BLOCKING 0x0 ;  /* 0x0000000000007b1d */ /* 0x000fec0000010000 */
[----:B0-----:R-:W-:Y:S04]  /*18c0*/  STG.E desc[UR16][R76.64], R8 ;  /* 0x000000084c007986 */ /* 0x001fe8000c101910 */
[----:B------:R-:W-:Y:S04]  /*18d0*/  STG.E desc[UR16][R76.64+0x400], R9 ;  /* 0x000400094c007986 */ /* 0x000fe8000c101910 */
[----:B------:R-:W-:Y:S04]  /*18e0*/  STG.E desc[UR16][R76.64+0x800], R10 ;  /* 0x0008000a4c007986 */ /* 0x000fe8000c101910 */
[----:B------:R-:W-:Y:S04]  /*18f0*/  STG.E desc[UR16][R76.64+0xc00], R11 ;  /* 0x000c000b4c007986 */ /* 0x000fe8000c101910 */
[----:B-1----:R-:W-:Y:S04]  /*1900*/  STG.E desc[UR16][R76.64+0x1000], R12 ;  /* 0x0010000c4c007986 */ /* 0x002fe8000c101910 */
[----:B------:R-:W-:Y:S04]  /*1910*/  STG.E desc[UR16][R76.64+0x1400], R13 ;  /* 0x0014000d4c007986 */ /* 0x000fe8000c101910 */
[----:B------:R-:W-:Y:S04]  /*1920*/  STG.E desc[UR16][R76.64+0x1800], R14 ;  /* 0x0018000e4c007986 */ /* 0x000fe8000c101910 */
[----:B------:R-:W-:Y:S04]  /*1930*/  STG.E desc[UR16][R76.64+0x1c00], R15 ;  /* 0x001c000f4c007986 */ /* 0x000fe8000c101910 */
[----:B--2---:R-:W-:Y:S04]  /*1940*/  STG.E desc[UR16][R76.64+0x2000], R16 ;  /* 0x002000104c007986 */ /* 0x004fe8000c101910 */
[----:B------:R-:W-:Y:S04]  /*1950*/  STG.E desc[UR16][R76.64+0x2400], R17 ;  /* 0x002400114c007986 */ /* 0x000fe8000c101910 */
[----:B------:R-:W-:Y:S04]  /*1960*/  STG.E desc[UR16][R76.64+0x2800], R18 ;  /* 0x002800124c007986 */ /* 0x000fe8000c101910 */
[----:B------:R-:W-:Y:S04]  /*1970*/  STG.E desc[UR16][R76.64+0x2c00], R19 ;  /* 0x002c00134c007986 */ /* 0x000fe8000c101910 */
[----:B------:R-:W0:Y:S04]  /*1980*/  LDSM.16.M88.4 R36, [R5] ;  /* 0x000000000524783b */ /* 0x000e280000000200 */
[----:B------:R-:W1:Y:S04]  /*1990*/  LDSM.16.M88.4 R40, [R5+0x100] ;  /* 0x000100000528783b */ /* 0x000e680000000200 */
[----:B------:R-:W2:Y:S04]  /*19a0*/  LDSM.16.M88.4 R44, [R5+0x200] ;  /* 0x00020000052c783b */ /* 0x000ea80000000200 */
[----:B------:R-:W0:Y:S04]  /*19b0*/  LDSM.16.M88.4 R48, [R5+0x300] ;  /* 0x000300000530783b */ /* 0x000e280000000200 */
[----:B------:R-:W0:Y:S04]  /*19c0*/  LDSM.16.M88.4 R8, [R5+0x400] ;  /* 0x000400000508783b */ /* 0x000e280000000200 */
[----:B------:R-:W0:Y:S04]  /*19d0*/  LDSM.16.M88.4 R52, [R5+0x500] ;  /* 0x000500000534783b */ /* 0x000e280000000200 */
[----:B------:R-:W0:Y:S04]  /*19e0*/  LDSM.16.M88.4 R12, [R5+0x600] ;  /* 0x00060000050c783b */ /* 0x000e280000000200 */
[----:B------:R-:W0:Y:S04]  /*19f0*/  LDSM.16.M88.4 R16, [R5+0x700] ;  /* 0x000700000510783b */ /* 0x000e280000000200 */
[----:B---3--:R3:W-:Y:S04]  /*1a00*/  STG.E desc[UR16][R76.64+0x3000], R68 ;  /* 0x003000444c007986 */ /* 0x0087e8000c101910 */
[----:B------:R3:W-:Y:S04]  /*1a10*/  STG.E desc[UR16][R76.64+0x3400], R69 ;  /* 0x003400454c007986 */ /* 0x0007e8000c101910 */
[----:B------:R3:W-:Y:S04]  /*1a20*/  STG.E desc[UR16][R76.64+0x3800], R70 ;  /* 0x003800464c007986 */ /* 0x0007e8000c101910 */
[----:B------:R3:W-:Y:S04]  /*1a30*/  STG.E desc[UR16][R76.64+0x3c00], R71 ;  /* 0x003c00474c007986 */ /* 0x0007e8000c101910 */
[----:B----4-:R3:W-:Y:S04]  /*1a40*/  STG.E desc[UR16][R76.64+0x4000], R20 ;  /* 0x004000144c007986 */ /* 0x0107e8000c101910 */
[----:B------:R3:W-:Y:S04]  /*1a50*/  STG.E desc[UR16][R76.64+0x4400], R21 ;  /* 0x004400154c007986 */ /* 0x0007e8000c101910 */
[----:B------:R3:W-:Y:S04]  /*1a60*/  STG.E desc[UR16][R76.64+0x4800], R22 ;  /* 0x004800164c007986 */ /* 0x0007e8000c101910 */
[----:B------:R3:W-:Y:S04]  /*1a70*/  STG.E desc[UR16][R76.64+0x4c00], R23 ;  /* 0x004c00174c007986 */ /* 0x0007e8000c101910 */
[----:B-----5:R3:W-:Y:S04]  /*1a80*/  STG.E desc[UR16][R76.64+0x5000], R24 ;  /* 0x005000184c007986 */ /* 0x0207e8000c101910 */
[----:B------:R3:W-:Y:S04]  /*1a90*/  STG.E desc[UR16][R76.64+0x5400], R25 ;  /* 0x005400194c007986 */ /* 0x0007e8000c101910 */
        /* <DEDUP_REMOVED lines=10> */
[----:B0-----:R3:W-:Y:S04]  /*1b40*/  STG.E desc[UR16][R76.64+0x80], R36 ;  /* 0x000080244c007986 */ /* 0x0017e8000c101910 */
[----:B------:R3:W-:Y:S04]  /*1b50*/  STG.E desc[UR16][R76.64+0x480], R37 ;  /* 0x000480254c007986 */ /* 0x0007e8000c101910 */
[----:B------:R3:W-:Y:S04]  /*1b60*/  STG.E desc[UR16][R76.64+0x880], R38 ;  /* 0x000880264c007986 */ /* 0x0007e8000c101910 */
[----:B------:R3:W-:Y:S04]  /*1b70*/  STG.E desc[UR16][R76.64+0xc80], R39 ;  /* 0x000c80274c007986 */ /* 0x0007e8000c101910 */
[----:B-1----:R3:W-:Y:S04]  /*1b80*/  STG.E desc[UR16][R76.64+0x1080], R40 ;  /* 0x001080284c007986 */ /* 0x0027e8000c101910 */
[----:B------:R3:W-:Y:S04]  /*1b90*/  STG.E desc[UR16][R76.64+0x1480], R41 ;  /* 0x001480294c007986 */ /* 0x0007e8000c101910 */
[----:B------:R3:W-:Y:S04]  /*1ba0*/  STG.E desc[UR16][R76.64+0x1880], R42 ;  /* 0x0018802a4c007986 */ /* 0x0007e8000c101910 */
[----:B------:R3:W-:Y:S04]  /*1bb0*/  STG.E desc[UR16][R76.64+0x1c80], R43 ;  /* 0x001c802b4c007986 */ /* 0x0007e8000c101910 */
[----:B--2---:R3:W-:Y:S04]  /*1bc0*/  STG.E desc[UR16][R76.64+0x2080], R44 ;  /* 0x0020802c4c007986 */ /* 0x0047e8000c101910 */
        /* <DEDUP_REMOVED lines=22> */
[----:B------:R3:W-:Y:S01]  /*1d30*/  STG.E desc[UR16][R32.64+0x7c80], R19 ;  /* 0x007c801320007986 */ /* 0x0007e2000c101910 */
[----:B------:R-:W-:Y:S06]  /*1d40*/  BAR.SYNC.DEFER_BLOCKING 0x0 ;  /* 0x0000000000007b1d */ /* 0x000fec0000010000 */
[----:B------:R-:W-:Y:S05]  /*1d50*/  @P1 BRA `(.L_x_8) ;  /* 0x00000000009c1947 */ /* 0x000fea0003800000 */
[----:B------:R-:W-:Y:S01]  /*1d60*/  NOP ;  /* 0x0000000000007918 */ /* 0x000fe20000000000 */
[----:B------:R-:W-:Y:S01]  /*1d70*/  UMOV UR4, 0x50 ;  /* 0x0000005000047882 */ /* 0x000fe20000000000 */
[----:B------:R-:W-:Y:S01]  /*1d80*/  IMAD.U32 R0, RZ, RZ, UR15 ;  /* 0x0000000fff007e24 */ /* 0x000fe2000f8e00ff */
[----:B------:R-:W-:Y:S01]  /*1d90*/  ULEA UR13, UR13, UR4, 0x18 ;  /* 0x000000040d0d7291 */ /* 0x000fe2000f8ec0ff */
[----:B------:R-:W-:Y:S02]  /*1da0*/  IMAD.MOV.U32 R3, RZ, RZ, 0x3 ;  /* 0x00000003ff037424 */ /* 0x000fe400078e00ff */
[----:B------:R-:W-:Y:S01]  /*1db0*/  IMAD.MOV.U32 R7, RZ, RZ, 0x1 ;  /* 0x00000001ff077424 */ /* 0x000fe200078e00ff */
[----:B------:R-:W-:-:S04]  /*1dc0*/  LOP3.LUT R0, R0, 0xffff, RZ, 0xc0, !PT ;  /* 0x0000ffff00007812 */ /* 0x000fc800078ec0ff */
[----:B------:R-:W-:Y:S01]  /*1dd0*/  SHF.R.U32.HI R0, RZ, 0x5, R0 ;  /* 0x00000005ff007819 */ /* 0x000fe20000011600 */
[----:B------:R-:W0:Y:S04]  /*1de0*/  LDS R5, [UR13] ;  /* 0x0000000dff057984 */ /* 0x000e280008000800 */
[----:B------:R-:W-:Y:S01]  /*1df0*/  VIADD R2, R0, 0x10 ;  /* 0x0000001000027836 */ /* 0x000fe20000000000 */
[----:B------:R-:W-:-:S04]  /*1e00*/  SHF.L.U32 R0, R3, R0, RZ ;  /* 0x0000000003007219 */ /* 0x000fc800000006ff */
[----:B------:R-:W-:-:S04]  /*1e10*/  SHF.L.U32 R3, R7, R2, RZ ;  /* 0x0000000207037219 */ /* 0x000fc800000006ff */
[----:B------:R-:W-:-:S04]  /*1e20*/  LOP3.LUT R0, R3, R0, RZ, 0xfc, !PT ;  /* 0x0000000003007212 */ /* 0x000fc800078efcff */
[C---:B------:R-:W-:Y:S02]  /*1e30*/  LOP3.LUT R2, R0.reuse, 0xffff, RZ, 0xc0, !PT ;  /* 0x0000ffff00027812 */ /* 0x040fe400078ec0ff */
[----:B0-----:R-:W-:-:S04]  /*1e40*/  LOP3.LUT R3, R0, 0xffff, R5, 0x80, !PT ;  /* 0x0000ffff00037812 */ /* 0x001fc800078e8005 */
[----:B------:R-:W-:-:S13]  /*1e50*/  ISETP.NE.AND P0, PT, R3, R2, PT ;  /* 0x000000020300720c */ /* 0x000fda0003f05270 */
[----:B------:R-:W-:Y:S05]  /*1e60*/  @P0 BRA `(.L_x_9) ;  /* 0x0000000000500947 */ /* 0x000fea0003800000 */
[----:B------:R-:W-:Y:S02]  /*1e70*/  SHF.R.U32.HI R5, RZ, 0x10, R5 ;  /* 0x00000010ff057819 */ /* 0x000fe40000011605 */
[----:B------:R-:W-:-:S04]  /*1e80*/  SHF.R.U32.HI R2, RZ, 0x10, R0 ;  /* 0x00000010ff027819 */ /* 0x000fc80000011600 */
[----:B------:R-:W-:-:S04]  /*1e90*/  LOP3.LUT R5, R5, R2, RZ, 0xc0, !PT ;  /* 0x0000000205057212 */ /* 0x000fc800078ec0ff */
[----:B------:R-:W-:-:S13]  /*1ea0*/  ISETP.NE.AND P0, PT, R5, R2, PT ;  /* 0x000000020500720c */ /* 0x000fda0003f05270 */
[----:B------:R-:W-:Y:S05]  /*1eb0*/  @P0 BRA `(.L_x_10) ;  /* 0x0000000000300947 */ /* 0x000fea0003800000 */
[----:B------:R-:W-:Y:S01]  /*1ec0*/  R2UR UR4, R0 ;  /* 0x00000000000472ca */ /* 0x000fe200000e0000 */
[----:B------:R-:W-:Y:S01]  /*1ed0*/  VOTEU.ANY UR5, UPT, PT ;  /* 0x0000000000057886 */ /* 0x000fe200038e0100 */
[----:B------:R-:W0:Y:S01]  /*1ee0*/  S2R R0, SR_LANEID ;  /* 0x0000000000007919 */ /* 0x000e220000000000 */
[----:B------:R-:W-:-:S10]  /*1ef0*/  UFLO.U32 UR5, UR5 ;  /* 0x00000005000572bd */ /* 0x000fd400080e0000 */
[----:B------:R-:W-:-:S06]  /*1f00*/  ULOP3.LUT UR4, URZ, UR4, URZ, 0x33, !UPT ;  /* 0x00000004ff047292 */ /* 0x000fcc000f8e33ff */
[----:B------:R-:W-:-:S04]  /*1f10*/  IMAD.U32 R2, RZ, RZ, UR4 ;  /* 0x00000004ff027e24 */ /* 0x000fc8000f8e00ff */
[----:B------:R-:W1:Y:S02]  /*1f20*/  REDUX UR6, R2 ;  /* 0x00000000020673c4 */ /* 0x000e640000000000 */
[----:B------:R2:W-:Y:S01]  /*1f30*/  UTCATOMSWS.AND URZ, UR4 ;  /* 0x0000000400ff79e3 */ /* 0x0005e20008000000 */
[----:B0-----:R-:W-:Y:S01]  /*1f40*/  ISETP.EQ.U32.AND P0, PT, R0, UR5, PT ;  /* 0x0000000500007c0c */ /* 0x001fe2000bf02070 */
[----:B-1----:R-:W-:-:S12]  /*1f50*/  IMAD.U32 R0, RZ, RZ, UR6 ;  /* 0x00000006ff007e24 */ /* 0x002fd8000f8e00ff */
[----:B------:R2:W-:Y:S01]  /*1f60*/  @P0 ATOMS.AND RZ, [UR13], R0 ;  /* 0x00000000ffff098c */ /* 0x0005e2000a80000d */
[----:B------:R-:W-:Y:S05]  /*1f70*/  BRA `(.L_x_8) ;  /* 0x0000000000147947 */ /* 0x000fea0003800000 */
.L_x_10:
[----:B------:R-:W-:-:S07]  /*1f80*/  MOV R2, 0x1fa0 ;  /* 0x00001fa000027802 */ /* 0x000fce0000000f00 */
[----:B---3--:R-:W-:Y:S05]  /*1f90*/  CALL.REL.NOINC `($__internal_0_$__cuda_sm10x_tcgen05_guardrail_trap_col_being_dealloced_not_returned_by_alloc) ;  /* 0x0000000000207944 */ /* 0x008fea0003c00000 */
[----:B------:R-:W-:Y:S05]  /*1fa0*/  BRA `(.L_x_8) ;  /* 0x0000000000087947 */ /* 0x000fea0003800000 */
.L_x_9:
[----:B------:R-:W-:-:S07]  /*1fb0*/  MOV R2, 0x1fd0 ;  /* 0x00001fd000027802 */ /* 0x000fce0000000f00 */
[----:B---3--:R-:W-:Y:S05]  /*1fc0*/  CALL.REL.NOINC `($__internal_2_$__cuda_sm10x_tcgen05_guardrail_trap_unallocated_columns_being_dealloced) ;  /* 0x00000000002c7944 */ /* 0x008fea0003c00000 */
.L_x_8:
[----:B------:R-:W-:Y:S01]  /*1fd0*/  NOP ;  /* 0x0000000000007918 */ /* 0x000fe20000000000 */
[----:B--2---:R-:W-:Y:S05]  /*1fe0*/  EXIT ;  /* 0x000000000000794d */ /* 0x004fea0003800000 */
.L_x_7:
[----:B------:R-:W0:Y:S02]  /*1ff0*/  SYNCS.PHASECHK.TRANS64.TRYWAIT P0, [UR14+0x3000], RZ ;  /* 0x003000ffff0075a7 */ /* 0x000e24000800110e */
[----:B0-----:R-:W-:Y:S05]  /*2000*/  @!P0 BRA `(.L_x_7) ;  /* 0xfffffffc00f88947 */ /* 0x001fea000383ffff */
[----:B------:R-:W-:Y:S05]  /*2010*/  BRA `(.L_x_11) ;  /* 0xfffffff400207947 */ /* 0x000fea000383ffff */
        .weak           $__internal_0_$__cuda_sm10x_tcgen05_guardrail_trap_col_being_dealloced_not_returned_by_alloc
        .type           $__internal_0_$__cuda_sm10x_tcgen05_guardrail_trap_col_being_dealloced_not_returned_by_alloc,@function
        .size           $__internal_0_$__cuda_sm10x_tcgen05_guardrail_trap_col_being_dealloced_not_returned_by_alloc,($__internal_1_$__cuda_sm10x_tcgen05_guardrail_trap_phase_invalid_during_alloc - $__internal_0_$__cuda_sm10x_tcgen05_guardrail_trap_col_being_dealloced_not_returned_by_alloc)
$__internal_0_$__cuda_sm10x_tcgen05_guardrail_trap_col_being_dealloced_not_returned_by_alloc:
[----:B------:R-:W-:Y:S05]  /*2020*/  BPT.TRAP 0x1 ;  /* 0x000000040000795c */ /* 0x000fea0000300000 */
[----:B------:R-:W-:-:S04]  /*2030*/  IMAD.MOV.U32 R3, RZ, RZ, 0x0 ;  /* 0x00000000ff037424 */ /* 0x000fc800078e00ff */
[----:B------:R-:W-:Y:S05]  /*2040*/  RET.REL.NODEC R2 `(gluon_mma) ;  /* 0xffffffdc02ec7950 */ /* 0x000fea0003c3ffff */
        .weak           $__internal_1_$__cuda_sm10x_tcgen05_guardrail_trap_phase_invalid_during_alloc
        .type           $__internal_1_$__cuda_sm10x_tcgen05_guardrail_trap_phase_invalid_during_alloc,@function
        .size           $__internal_1_$__cuda_sm10x_tcgen05_guardrail_trap_phase_invalid_during_alloc,($__internal_2_$__cuda_sm10x_tcgen05_guardrail_trap_unallocated_columns_being_dealloced - $__internal_1_$__cuda_sm10x_tcgen05_guardrail_trap_phase_invalid_during_alloc)
$__internal_1_$__cuda_sm10x_tcgen05_guardrail_trap_phase_invalid_during_alloc:
[----:B------:R-:W-:Y:S05]  /*2050*/  BPT.TRAP 0x1 ;  /* 0x000000040000795c */ /* 0x000fea0000300000 */
[----:B------:R-:W-:-:S04]  /*2060*/  IMAD.MOV.U32 R5, RZ, RZ, 0x0 ;  /* 0x00000000ff057424 */ /* 0x000fc800078e00ff */
[----:B------:R-:W-:Y:S05]  /*2070*/  RET.REL.NODEC R4 `(gluon_mma) ;  /* 0xffffffdc04e07950 */ /* 0x000fea0003c3ffff */
        .weak           $__internal_2_$__cuda_sm10x_tcgen05_guardrail_trap_unallocated_columns_being_dealloced
        .type           $__internal_2_$__cuda_sm10x_tcgen05_guardrail_trap_unallocated_columns_being_dealloced,@function
        .size           $__internal_2_$__cuda_sm10x_tcgen05_guardrail_trap_unallocated_columns_being_dealloced,(.L_x_15 - $__internal_2_$__cuda_sm10x_tcgen05_guardrail_trap_unallocated_columns_being_dealloced)
$__internal_2_$__cuda_sm10x_tcgen05_guardrail_trap_unallocated_columns_being_dealloced:
[----:B------:R-:W-:Y:S05]  /*2080*/  BPT.TRAP 0x1 ;  /* 0x000000040000795c */ /* 0x000fea0000300000 */
[----:B------:R-:W-:-:S04]  /*2090*/  IMAD.MOV.U32 R3, RZ, RZ, 0x0 ;  /* 0x00000000ff037424 */ /* 0x000fc800078e00ff */
[----:B------:R-:W-:Y:S05]  /*20a0*/  RET.REL.NODEC R2 `(gluon_mma) ;  /* 0xffffffdc02d47950 */ /* 0x000fea0003c3ffff */
.L_x_12:
[----:B------:R-:W-:-:S00]  /*20b0*/  BRA `(.L_x_12) ;  /* 0xfffffffc00fc7947 */ /* 0x000fc0000383ffff */
[----:B------:R-:W-:-:S00]  /*20c0*/  NOP ;  /* 0x0000000000007918 */ /* 0x000fc00000000000 */
        /* <DEDUP_REMOVED lines=11> */
.L_x_15:


//--------------------- .nv.shared.gluon_mma      --------------------------
	.section	.nv.shared.gluon_mma,"aw",@nobits
	.sectionflags	@""
	.align	16
	.zero		1024


//--------------------- .nv.shared.reserved.0     --------------------------
	.section	.nv.shared.reserved.0,"aw",@nobits
	.align	8
	.weak		__nv_reservedSMEM_offset_0_alias
	.size		__nv_reservedSMEM_offset_0_alias, 0, 64
	.other		__nv_reservedSMEM_offset_0_alias,@"STO_CUDA_RESERVED_SHARED STV_DEFAULT"
__nv_reservedSMEM_offset_0_alias:
	.zero		0
.nv.shared.reserved.0:
	.zero		64
	.weak		__nv_reservedSMEM_allocation_phase
	.type		__nv_reservedSMEM_allocation_phase,@object
	.size		__nv_reservedSMEM_allocation_phase,(.L_0 - __nv_reservedSMEM_allocation_phase)
__nv_reservedSMEM_allocation_phase:
	.zero		1
.L_0:
	.zero		7
	.weak		__nv_reservedSMEM_devtool_atexit_pc
	.type		__nv_reservedSMEM_devtool_atexit_pc,@object
	.size		__nv_reservedSMEM_devtool_atexit_pc,(__nv_reservedSMEM_allocation_mask - __nv_reservedSMEM_devtool_atexit_pc)
__nv_reservedSMEM_devtool_atexit_pc:
	.zero		8
	.weak		__nv_reservedSMEM_allocation_mask
	.type		__nv_reservedSMEM_allocation_mask,@object
	.size		__nv_reservedSMEM_allocation_mask,(.L_2 - __nv_reservedSMEM_allocation_mask)
__nv_reservedSMEM_allocation_mask:
	.zero		4
.L_2:


//--------------------- .nv.constant0.gluon_mma   --------------------------
	.section	.nv.constant0.gluon_mma,"a",@progbits
	.sectionflags	@""
	.align	4
.nv.constant0.gluon_mma:
	.zero		936


//--------------------- SYMBOLS --------------------------

	.type		.nv.reservedSmem.offset0,@object
	.size		.nv.reservedSmem.offset0,0x4
	.type		.nv.reservedSmem.cap,@object
	.size		.nv.reservedSmem.cap,0x4
